//
// Generated by NVIDIA NVVM Compiler
//
// Compiler Build ID: CL-36424714
// Cuda compilation tools, release 13.0, V13.0.88
// Based on NVVM 20.0.0
//

.version 9.0
.target sm_100
.address_size 64

	// .globl	_Z13init_xorshiftj
.global .align 4 .b8 precalc_xorwow_matrix[102400];
.global .align 4 .b8 precalc_xorwow_offset_matrix[102400];
.global .align 4 .b8 mrg32k3aM1[2304];
.global .align 4 .b8 mrg32k3aM2[2304];
.global .align 4 .b8 mrg32k3aM1SubSeq[2016];
.global .align 4 .b8 mrg32k3aM2SubSeq[2016];
.global .align 4 .b8 mrg32k3aM1Seq[2304];
.global .align 4 .b8 mrg32k3aM2Seq[2304];
.const .align 8 .b8 __cr_lgamma_table[72];
.global .align 4 .b8 d_state[4194304];

.visible .entry _Z13init_xorshiftj(
	.param .u32 _Z13init_xorshiftj_param_0
)
{
	.reg .pred 	%p<2>;
	.reg .b32 	%r<7>;
	.reg .b64 	%rd<4>;

	ld.param.u32 	%r2, [_Z13init_xorshiftj_param_0];
	mov.u32 	%r3, %ctaid.x;
	mov.u32 	%r4, %ntid.x;
	mov.u32 	%r5, %tid.x;
	mad.lo.s32 	%r1, %r3, %r4, %r5;
	setp.gt.s32 	%p1, %r1, 1048575;
	@%p1 bra 	$L__BB0_2;
	mad.lo.s32 	%r6, %r1, 12345, %r2;
	mul.wide.s32 	%rd1, %r1, 4;
	mov.u64 	%rd2, d_state;
	add.s64 	%rd3, %rd2, %rd1;
	st.global.u32 	[%rd3], %r6;
$L__BB0_2:
	ret;

}
	// .globl	_Z17generate_xorshiftPf
.visible .entry _Z17generate_xorshiftPf(
	.param .u64 .ptr .align 1 _Z17generate_xorshiftPf_param_0
)
{
	.reg .pred 	%p<2>;
	.reg .b32 	%r<12>;
	.reg .b32 	%f<3>;
	.reg .b64 	%rd<7>;

	ld.param.u64 	%rd1, [_Z17generate_xorshiftPf_param_0];
	mov.u32 	%r2, %ctaid.x;
	mov.u32 	%r3, %ntid.x;
	mov.u32 	%r4, %tid.x;
	mad.lo.s32 	%r1, %r2, %r3, %r4;
	setp.gt.s32 	%p1, %r1, 1048575;
	@%p1 bra 	$L__BB1_2;
	cvta.to.global.u64 	%rd2, %rd1;
	mul.wide.s32 	%rd3, %r1, 4;
	mov.u64 	%rd4, d_state;
	add.s64 	%rd5, %rd4, %rd3;
	ld.global.u32 	%r5, [%rd5];
	shl.b32 	%r6, %r5, 13;
	xor.b32  	%r7, %r6, %r5;
	shr.u32 	%r8, %r7, 17;
	xor.b32  	%r9, %r8, %r7;
	shl.b32 	%r10, %r9, 5;
	xor.b32  	%r11, %r10, %r9;
	st.global.u32 	[%rd5], %r11;
	cvt.rn.f32.u32 	%f1, %r11;
	mul.f32 	%f2, %f1, 0f2F800000;
	add.s64 	%rd6, %rd2, %rd3;
	st.global.f32 	[%rd6], %f2;
$L__BB1_2:
	ret;

}
	// .globl	_Z11init_curandP17curandStateXORWOWm
.visible .entry _Z11init_curandP17curandStateXORWOWm(
	.param .u64 .ptr .align 1 _Z11init_curandP17curandStateXORWOWm_param_0,
	.param .u64 _Z11init_curandP17curandStateXORWOWm_param_1
)
{
	.reg .pred 	%p<25>;
	.reg .b32 	%r<413>;
	.reg .b64 	%rd<19>;

	ld.param.u64 	%rd8, [_Z11init_curandP17curandStateXORWOWm_param_0];
	ld.param.u64 	%rd9, [_Z11init_curandP17curandStateXORWOWm_param_1];
	mov.u32 	%r183, %ctaid.x;
	mov.u32 	%r184, %ntid.x;
	mov.u32 	%r185, %tid.x;
	mad.lo.s32 	%r1, %r183, %r184, %r185;
	setp.gt.s32 	%p1, %r1, 1048575;
	@%p1 bra 	$L__BB2_44;
	cvta.to.global.u64 	%rd10, %rd8;
	cvt.s64.s32 	%rd18, %r1;
	mul.wide.s32 	%rd11, %r1, 48;
	add.s64 	%rd2, %rd10, %rd11;
	cvt.u32.u64 	%r186, %rd9;
	xor.b32  	%r187, %r186, -1429050551;
	mul.lo.s32 	%r188, %r187, 1099087573;
	{ .reg .b32 tmp; mov.b64 {tmp, %r189}, %rd9; }
	xor.b32  	%r190, %r189, -136515619;
	mul.lo.s32 	%r191, %r190, -1703105765;
	add.s32 	%r192, %r188, %r191;
	add.s32 	%r193, %r192, 6615241;
	add.s32 	%r194, %r188, 123456789;
	st.global.v2.u32 	[%rd2], {%r193, %r194};
	xor.b32  	%r195, %r188, 362436069;
	add.s32 	%r196, %r191, 521288629;
	st.global.v2.u32 	[%rd2+8], {%r195, %r196};
	xor.b32  	%r197, %r191, 88675123;
	add.s32 	%r198, %r188, 5783321;
	st.global.v2.u32 	[%rd2+16], {%r197, %r198};
	setp.eq.s32 	%p2, %r1, 0;
	@%p2 bra 	$L__BB2_43;
	mov.b32 	%r319, 0;
$L__BB2_3:
	and.b64  	%rd4, %rd18, 3;
	setp.eq.s64 	%p3, %rd4, 0;
	@%p3 bra 	$L__BB2_42;
	mul.wide.u32 	%rd12, %r319, 3200;
	mov.u64 	%rd13, precalc_xorwow_matrix;
	add.s64 	%rd5, %rd13, %rd12;
	cvt.u32.u64 	%r3, %rd4;
	mov.b32 	%r320, 0;
$L__BB2_5:
	mov.b32 	%r333, 0;
	mov.u32 	%r334, %r333;
	mov.u32 	%r335, %r333;
	mov.u32 	%r336, %r333;
	mov.u32 	%r337, %r333;
	mov.u32 	%r326, %r333;
$L__BB2_6:
	mul.wide.u32 	%rd14, %r326, 4;
	add.s64 	%rd15, %rd2, %rd14;
	ld.global.u32 	%r11, [%rd15+4];
	shl.b32 	%r12, %r326, 5;
	mov.b32 	%r332, 0;
$L__BB2_7:
	.pragma "nounroll";
	shr.u32 	%r203, %r11, %r332;
	and.b32  	%r204, %r203, 1;
	setp.eq.b32 	%p4, %r204, 1;
	not.pred 	%p5, %p4;
	add.s32 	%r205, %r12, %r332;
	mul.lo.s32 	%r206, %r205, 5;
	mul.wide.u32 	%rd16, %r206, 4;
	add.s64 	%rd6, %rd5, %rd16;
	@%p5 bra 	$L__BB2_9;
	ld.global.u32 	%r207, [%rd6];
	xor.b32  	%r337, %r337, %r207;
	ld.global.u32 	%r208, [%rd6+4];
	xor.b32  	%r336, %r336, %r208;
	ld.global.u32 	%r209, [%rd6+8];
	xor.b32  	%r335, %r335, %r209;
	ld.global.u32 	%r210, [%rd6+12];
	xor.b32  	%r334, %r334, %r210;
	ld.global.u32 	%r211, [%rd6+16];
	xor.b32  	%r333, %r333, %r211;
$L__BB2_9:
	and.b32  	%r213, %r203, 2;
	setp.eq.s32 	%p6, %r213, 0;
	@%p6 bra 	$L__BB2_11;
	ld.global.u32 	%r214, [%rd6+20];
	xor.b32  	%r337, %r337, %r214;
	ld.global.u32 	%r215, [%rd6+24];
	xor.b32  	%r336, %r336, %r215;
	ld.global.u32 	%r216, [%rd6+28];
	xor.b32  	%r335, %r335, %r216;
	ld.global.u32 	%r217, [%rd6+32];
	xor.b32  	%r334, %r334, %r217;
	ld.global.u32 	%r218, [%rd6+36];
	xor.b32  	%r333, %r333, %r218;
$L__BB2_11:
	and.b32  	%r220, %r203, 4;
	setp.eq.s32 	%p7, %r220, 0;
	@%p7 bra 	$L__BB2_13;
	ld.global.u32 	%r221, [%rd6+40];
	xor.b32  	%r337, %r337, %r221;
	ld.global.u32 	%r222, [%rd6+44];
	xor.b32  	%r336, %r336, %r222;
	ld.global.u32 	%r223, [%rd6+48];
	xor.b32  	%r335, %r335, %r223;
	ld.global.u32 	%r224, [%rd6+52];
	xor.b32  	%r334, %r334, %r224;
	ld.global.u32 	%r225, [%rd6+56];
	xor.b32  	%r333, %r333, %r225;
$L__BB2_13:
	and.b32  	%r227, %r203, 8;
	setp.eq.s32 	%p8, %r227, 0;
	@%p8 bra 	$L__BB2_15;
	ld.global.u32 	%r228, [%rd6+60];
	xor.b32  	%r337, %r337, %r228;
	ld.global.u32 	%r229, [%rd6+64];
	xor.b32  	%r336, %r336, %r229;
	ld.global.u32 	%r230, [%rd6+68];
	xor.b32  	%r335, %r335, %r230;
	ld.global.u32 	%r231, [%rd6+72];
	xor.b32  	%r334, %r334, %r231;
	ld.global.u32 	%r232, [%rd6+76];
	xor.b32  	%r333, %r333, %r232;
$L__BB2_15:
	and.b32  	%r234, %r203, 16;
	setp.eq.s32 	%p9, %r234, 0;
	@%p9 bra 	$L__BB2_17;
	ld.global.u32 	%r235, [%rd6+80];
	xor.b32  	%r337, %r337, %r235;
	ld.global.u32 	%r236, [%rd6+84];
	xor.b32  	%r336, %r336, %r236;
	ld.global.u32 	%r237, [%rd6+88];
	xor.b32  	%r335, %r335, %r237;
	ld.global.u32 	%r238, [%rd6+92];
	xor.b32  	%r334, %r334, %r238;
	ld.global.u32 	%r239, [%rd6+96];
	xor.b32  	%r333, %r333, %r239;
$L__BB2_17:
	and.b32  	%r241, %r203, 32;
	setp.eq.s32 	%p10, %r241, 0;
	@%p10 bra 	$L__BB2_19;
	ld.global.u32 	%r242, [%rd6+100];
	xor.b32  	%r337, %r337, %r242;
	ld.global.u32 	%r243, [%rd6+104];
	xor.b32  	%r336, %r336, %r243;
	ld.global.u32 	%r244, [%rd6+108];
	xor.b32  	%r335, %r335, %r244;
	ld.global.u32 	%r245, [%rd6+112];
	xor.b32  	%r334, %r334, %r245;
	ld.global.u32 	%r246, [%rd6+116];
	xor.b32  	%r333, %r333, %r246;
$L__BB2_19:
	and.b32  	%r248, %r203, 64;
	setp.eq.s32 	%p11, %r248, 0;
	@%p11 bra 	$L__BB2_21;
	ld.global.u32 	%r249, [%rd6+120];
	xor.b32  	%r337, %r337, %r249;
	ld.global.u32 	%r250, [%rd6+124];
	xor.b32  	%r336, %r336, %r250;
	ld.global.u32 	%r251, [%rd6+128];
	xor.b32  	%r335, %r335, %r251;
	ld.global.u32 	%r252, [%rd6+132];
	xor.b32  	%r334, %r334, %r252;
	ld.global.u32 	%r253, [%rd6+136];
	xor.b32  	%r333, %r333, %r253;
$L__BB2_21:
	and.b32  	%r255, %r203, 128;
	setp.eq.s32 	%p12, %r255, 0;
	@%p12 bra 	$L__BB2_23;
	ld.global.u32 	%r256, [%rd6+140];
	xor.b32  	%r337, %r337, %r256;
	ld.global.u32 	%r257, [%rd6+144];
	xor.b32  	%r336, %r336, %r257;
	ld.global.u32 	%r258, [%rd6+148];
	xor.b32  	%r335, %r335, %r258;
	ld.global.u32 	%r259, [%rd6+152];
	xor.b32  	%r334, %r334, %r259;
	ld.global.u32 	%r260, [%rd6+156];
	xor.b32  	%r333, %r333, %r260;
$L__BB2_23:
	and.b32  	%r262, %r203, 256;
	setp.eq.s32 	%p13, %r262, 0;
	@%p13 bra 	$L__BB2_25;
	ld.global.u32 	%r263, [%rd6+160];
	xor.b32  	%r337, %r337, %r263;
	ld.global.u32 	%r264, [%rd6+164];
	xor.b32  	%r336, %r336, %r264;
	ld.global.u32 	%r265, [%rd6+168];
	xor.b32  	%r335, %r335, %r265;
	ld.global.u32 	%r266, [%rd6+172];
	xor.b32  	%r334, %r334, %r266;
	ld.global.u32 	%r267, [%rd6+176];
	xor.b32  	%r333, %r333, %r267;
$L__BB2_25:
	and.b32  	%r269, %r203, 512;
	setp.eq.s32 	%p14, %r269, 0;
	@%p14 bra 	$L__BB2_27;
	ld.global.u32 	%r270, [%rd6+180];
	xor.b32  	%r337, %r337, %r270;
	ld.global.u32 	%r271, [%rd6+184];
	xor.b32  	%r336, %r336, %r271;
	ld.global.u32 	%r272, [%rd6+188];
	xor.b32  	%r335, %r335, %r272;
	ld.global.u32 	%r273, [%rd6+192];
	xor.b32  	%r334, %r334, %r273;
	ld.global.u32 	%r274, [%rd6+196];
	xor.b32  	%r333, %r333, %r274;
$L__BB2_27:
	and.b32  	%r276, %r203, 1024;
	setp.eq.s32 	%p15, %r276, 0;
	@%p15 bra 	$L__BB2_29;
	ld.global.u32 	%r277, [%rd6+200];
	xor.b32  	%r337, %r337, %r277;
	ld.global.u32 	%r278, [%rd6+204];
	xor.b32  	%r336, %r336, %r278;
	ld.global.u32 	%r279, [%rd6+208];
	xor.b32  	%r335, %r335, %r279;
	ld.global.u32 	%r280, [%rd6+212];
	xor.b32  	%r334, %r334, %r280;
	ld.global.u32 	%r281, [%rd6+216];
	xor.b32  	%r333, %r333, %r281;
$L__BB2_29:
	and.b32  	%r283, %r203, 2048;
	setp.eq.s32 	%p16, %r283, 0;
	@%p16 bra 	$L__BB2_31;
	ld.global.u32 	%r284, [%rd6+220];
	xor.b32  	%r337, %r337, %r284;
	ld.global.u32 	%r285, [%rd6+224];
	xor.b32  	%r336, %r336, %r285;
	ld.global.u32 	%r286, [%rd6+228];
	xor.b32  	%r335, %r335, %r286;
	ld.global.u32 	%r287, [%rd6+232];
	xor.b32  	%r334, %r334, %r287;
	ld.global.u32 	%r288, [%rd6+236];
	xor.b32  	%r333, %r333, %r288;
$L__BB2_31:
	and.b32  	%r290, %r203, 4096;
	setp.eq.s32 	%p17, %r290, 0;
	@%p17 bra 	$L__BB2_33;
	ld.global.u32 	%r291, [%rd6+240];
	xor.b32  	%r337, %r337, %r291;
	ld.global.u32 	%r292, [%rd6+244];
	xor.b32  	%r336, %r336, %r292;
	ld.global.u32 	%r293, [%rd6+248];
	xor.b32  	%r335, %r335, %r293;
	ld.global.u32 	%r294, [%rd6+252];
	xor.b32  	%r334, %r334, %r294;
	ld.global.u32 	%r295, [%rd6+256];
	xor.b32  	%r333, %r333, %r295;
$L__BB2_33:
	and.b32  	%r297, %r203, 8192;
	setp.eq.s32 	%p18, %r297, 0;
	@%p18 bra 	$L__BB2_35;
	ld.global.u32 	%r298, [%rd6+260];
	xor.b32  	%r337, %r337, %r298;
	ld.global.u32 	%r299, [%rd6+264];
	xor.b32  	%r336, %r336, %r299;
	ld.global.u32 	%r300, [%rd6+268];
	xor.b32  	%r335, %r335, %r300;
	ld.global.u32 	%r301, [%rd6+272];
	xor.b32  	%r334, %r334, %r301;
	ld.global.u32 	%r302, [%rd6+276];
	xor.b32  	%r333, %r333, %r302;
$L__BB2_35:
	and.b32  	%r304, %r203, 16384;
	setp.eq.s32 	%p19, %r304, 0;
	@%p19 bra 	$L__BB2_37;
	ld.global.u32 	%r305, [%rd6+280];
	xor.b32  	%r337, %r337, %r305;
	ld.global.u32 	%r306, [%rd6+284];
	xor.b32  	%r336, %r336, %r306;
	ld.global.u32 	%r307, [%rd6+288];
	xor.b32  	%r335, %r335, %r307;
	ld.global.u32 	%r308, [%rd6+292];
	xor.b32  	%r334, %r334, %r308;
	ld.global.u32 	%r309, [%rd6+296];
	xor.b32  	%r333, %r333, %r309;
$L__BB2_37:
	and.b32  	%r311, %r203, 32768;
	setp.eq.s32 	%p20, %r311, 0;
	@%p20 bra 	$L__BB2_39;
	ld.global.u32 	%r312, [%rd6+300];
	xor.b32  	%r337, %r337, %r312;
	ld.global.u32 	%r313, [%rd6+304];
	xor.b32  	%r336, %r336, %r313;
	ld.global.u32 	%r314, [%rd6+308];
	xor.b32  	%r335, %r335, %r314;
	ld.global.u32 	%r315, [%rd6+312];
	xor.b32  	%r334, %r334, %r315;
	ld.global.u32 	%r316, [%rd6+316];
	xor.b32  	%r333, %r333, %r316;
$L__BB2_39:
	add.s32 	%r332, %r332, 16;
	setp.ne.s32 	%p21, %r332, 32;
	@%p21 bra 	$L__BB2_7;
	mad.lo.s32 	%r317, %r326, -31, %r12;
	add.s32 	%r326, %r317, 1;
	setp.ne.s32 	%p22, %r326, 5;
	@%p22 bra 	$L__BB2_6;
	st.global.u32 	[%rd2+4], %r337;
	st.global.u32 	[%rd2+8], %r336;
	st.global.u32 	[%rd2+12], %r335;
	st.global.u32 	[%rd2+16], %r334;
	st.global.u32 	[%rd2+20], %r333;
	add.s32 	%r320, %r320, 1;
	setp.lt.u32 	%p23, %r320, %r3;
	@%p23 bra 	$L__BB2_5;
$L__BB2_42:
	shr.u64 	%rd7, %rd18, 2;
	add.s32 	%r319, %r319, 1;
	setp.gt.u64 	%p24, %rd18, 3;
	mov.u64 	%rd18, %rd7;
	@%p24 bra 	$L__BB2_3;
$L__BB2_43:
	mov.b32 	%r318, 0;
	st.global.v2.u32 	[%rd2+24], {%r318, %r318};
	st.global.u32 	[%rd2+32], %r318;
	mov.b64 	%rd17, 0;
	st.global.u64 	[%rd2+40], %rd17;
$L__BB2_44:
	ret;

}
	// .globl	_Z15generate_curandP17curandStateXORWOWPf
.visible .entry _Z15generate_curandP17curandStateXORWOWPf(
	.param .u64 .ptr .align 1 _Z15generate_curandP17curandStateXORWOWPf_param_0,
	.param .u64 .ptr .align 1 _Z15generate_curandP17curandStateXORWOWPf_param_1
)
{
	.reg .pred 	%p<2>;
	.reg .b32 	%r<20>;
	.reg .b32 	%f<3>;
	.reg .b64 	%rd<9>;

	ld.param.u64 	%rd1, [_Z15generate_curandP17curandStateXORWOWPf_param_0];
	ld.param.u64 	%rd2, [_Z15generate_curandP17curandStateXORWOWPf_param_1];
	mov.u32 	%r2, %ctaid.x;
	mov.u32 	%r3, %ntid.x;
	mov.u32 	%r4, %tid.x;
	mad.lo.s32 	%r1, %r2, %r3, %r4;
	setp.gt.s32 	%p1, %r1, 1048575;
	@%p1 bra 	$L__BB3_2;
	cvta.to.global.u64 	%rd3, %rd1;
	cvta.to.global.u64 	%rd4, %rd2;
	mul.wide.s32 	%rd5, %r1, 48;
	add.s64 	%rd6, %rd3, %rd5;
	ld.global.v2.u32 	{%r5, %r6}, [%rd6];
	shr.u32 	%r7, %r6, 2;
	xor.b32  	%r8, %r7, %r6;
	ld.global.v2.u32 	{%r9, %r10}, [%rd6+8];
	ld.global.v2.u32 	{%r11, %r12}, [%rd6+16];
	st.global.v2.u32 	[%rd6+8], {%r10, %r11};
	shl.b32 	%r13, %r12, 4;
	shl.b32 	%r14, %r8, 1;
	xor.b32  	%r15, %r14, %r13;
	xor.b32  	%r16, %r15, %r8;
	xor.b32  	%r17, %r16, %r12;
	st.global.v2.u32 	[%rd6+16], {%r12, %r17};
	add.s32 	%r18, %r5, 362437;
	st.global.v2.u32 	[%rd6], {%r18, %r9};
	add.s32 	%r19, %r17, %r18;
	cvt.rn.f32.u32 	%f1, %r19;
	fma.rn.f32 	%f2, %f1, 0f2F800000, 0f2F000000;
	mul.wide.s32 	%rd7, %r1, 4;
	add.s64 	%rd8, %rd4, %rd7;
	st.global.f32 	[%rd8], %f2;
$L__BB3_2:
	ret;

}


// ===== COMPILED SASS (sm_100) =====

	.target	sm_100

	.elftype	@"ET_EXEC"


//--------------------- .note.nv.tkinfo           --------------------------
	.section	.note.nv.tkinfo,"",@"SHT_NOTE"
	.sectionflags	@"SHF_NOTE_NV_TKINFO"
	.tkinfo
        /*0018*/ 	.word	0x00000002
        /*0030*/ 	.string	""
        /*0030*/ 	.string	"ptxas"
        /*0030*/ 	.string	"Cuda compilation tools, release 13.0, V13.0.88"
        /*0030*/ 	.string	"Build cuda_13.0.r13.0/compiler.36424714_0"
        /*0030*/ 	.string	"-arch sm_100 -m 64 "



//--------------------- .note.nv.cuinfo           --------------------------
	.section	.note.nv.cuinfo,"",@"SHT_NOTE"
	.sectionflags	@"SHF_NOTE_NV_CUINFO"
        /*0018*/ 	.short	0x0002
        /*001a*/ 	.short	0x0064
        /*001c*/ 	.short	0x0082
	.zero		2


//--------------------- .nv.info                  --------------------------
	.section	.nv.info,"",@"SHT_CUDA_INFO"
	.align	4


	//----- nvinfo : EIATTR_REGCOUNT
	.align		4
        /*0000*/ 	.byte	0x04, 0x2f
        /*0002*/ 	.short	(.L_11 - .L_10)
	.align		4
.L_10:
        /*0004*/ 	.word	index@(_Z13init_xorshiftj)
        /*0008*/ 	.word	0x0000000a


	//----- nvinfo : EIATTR_FRAME_SIZE
	.align		4
.L_11:
        /*000c*/ 	.byte	0x04, 0x11
        /*000e*/ 	.short	(.L_13 - .L_12)
	.align		4
.L_12:
        /*0010*/ 	.word	index@(_Z13init_xorshiftj)
        /*0014*/ 	.word	0x00000000


	//----- nvinfo : EIATTR_REGCOUNT
	.align		4
.L_13:
        /*0018*/ 	.byte	0x04, 0x2f
        /*001a*/ 	.short	(.L_15 - .L_14)
	.align		4
.L_14:
        /*001c*/ 	.word	index@(_Z17generate_xorshiftPf)
        /*0020*/ 	.word	0x0000000c


	//----- nvinfo : EIATTR_FRAME_SIZE
	.align		4
.L_15:
        /*0024*/ 	.byte	0x04, 0x11
        /*0026*/ 	.short	(.L_17 - .L_16)
	.align		4
.L_16:
        /*0028*/ 	.word	index@(_Z17generate_xorshiftPf)
        /*002c*/ 	.word	0x00000000


	//----- nvinfo : EIATTR_REGCOUNT
	.align		4
.L_17:
        /*0030*/ 	.byte	0x04, 0x2f
        /*0032*/ 	.short	(.L_19 - .L_18)
	.align		4
.L_18:
        /*0034*/ 	.word	index@(_Z11init_curandP17curandStateXORWOWm)
        /*0038*/ 	.word	0x0000001f


	//----- nvinfo : EIATTR_FRAME_SIZE
	.align		4
.L_19:
        /*003c*/ 	.byte	0x04, 0x11
        /*003e*/ 	.short	(.L_21 - .L_20)
	.align		4
.L_20:
        /*0040*/ 	.word	index@(_Z11init_curandP17curandStateXORWOWm)
        /*0044*/ 	.word	0x00000000


	//----- nvinfo : EIATTR_REGCOUNT
	.align		4
.L_21:
        /*0048*/ 	.byte	0x04, 0x2f
        /*004a*/ 	.short	(.L_23 - .L_22)
	.align		4
.L_22:
        /*004c*/ 	.word	index@(_Z15generate_curandP17curandStateXORWOWPf)
        /*0050*/ 	.word	0x00000016


	//----- nvinfo : EIATTR_FRAME_SIZE
	.align		4
.L_23:
        /*0054*/ 	.byte	0x04, 0x11
        /*0056*/ 	.short	(.L_25 - .L_24)
	.align		4
.L_24:
        /*0058*/ 	.word	index@(_Z15generate_curandP17curandStateXORWOWPf)
        /*005c*/ 	.word	0x00000000


	//----- nvinfo : EIATTR_MIN_STACK_SIZE
	.align		4
.L_25:
        /*0060*/ 	.byte	0x04, 0x12
        /*0062*/ 	.short	(.L_27 - .L_26)
	.align		4
.L_26:
        /*0064*/ 	.word	index@(_Z15generate_curandP17curandStateXORWOWPf)
        /*0068*/ 	.word	0x00000000


	//----- nvinfo : EIATTR_MIN_STACK_SIZE
	.align		4
.L_27:
        /*006c*/ 	.byte	0x04, 0x12
        /*006e*/ 	.short	(.L_29 - .L_28)
	.align		4
.L_28:
        /*0070*/ 	.word	index@(_Z11init_curandP17curandStateXORWOWm)
        /*0074*/ 	.word	0x00000000


	//----- nvinfo : EIATTR_MIN_STACK_SIZE
	.align		4
.L_29:
        /*0078*/ 	.byte	0x04, 0x12
        /*007a*/ 	.short	(.L_31 - .L_30)
	.align		4
.L_30:
        /*007c*/ 	.word	index@(_Z17generate_xorshiftPf)
        /*0080*/ 	.word	0x00000000


	//----- nvinfo : EIATTR_MIN_STACK_SIZE
	.align		4
.L_31:
        /*0084*/ 	.byte	0x04, 0x12
        /*0086*/ 	.short	(.L_33 - .L_32)
	.align		4
.L_32:
        /*0088*/ 	.word	index@(_Z13init_xorshiftj)
        /*008c*/ 	.word	0x00000000
.L_33:


//--------------------- .nv.compat                --------------------------
	.section	.nv.compat,"",@"SHT_CUDA_COMPAT_INFO"
	.align	4
        /*0000*/ 	.byte	0x02, 0x09, 0x00, 0x00, 0x02, 0x02, 0x01, 0x00, 0x02, 0x05, 0x05, 0x00, 0x03, 0x07, 0x01, 0x01
        /*0010*/ 	.byte	0x02, 0x03, 0x00, 0x00, 0x02, 0x06, 0x01, 0x00, 0x04, 0x0b, 0x08, 0x00, 0x09, 0x00, 0x00, 0x00
        /*0020*/ 	.byte	0x00, 0x00, 0x00, 0x00


//--------------------- .nv.info._Z15generate_curandP17curandStateXORWOWPf --------------------------
	.section	.nv.info._Z15generate_curandP17curandStateXORWOWPf,"",@"SHT_CUDA_INFO"
	.sectionflags	@""
	.align	4


	//----- nvinfo : EIATTR_CUDA_API_VERSION
	.align		4
        /*0000*/ 	.byte	0x04, 0x37
        /*0002*/ 	.short	(.L_35 - .L_34)
.L_34:
        /*0004*/ 	.word	0x00000082


	//----- nvinfo : EIATTR_KPARAM_INFO
	.align		4
.L_35:
        /*0008*/ 	.byte	0x04, 0x17
        /*000a*/ 	.short	(.L_37 - .L_36)
.L_36:
        /*000c*/ 	.word	0x00000000
        /*0010*/ 	.short	0x0001
        /*0012*/ 	.short	0x0008
        /*0014*/ 	.byte	0x00, 0xf5, 0x21, 0x00


	//----- nvinfo : EIATTR_KPARAM_INFO
	.align		4
.L_37:
        /*0018*/ 	.byte	0x04, 0x17
        /*001a*/ 	.short	(.L_39 - .L_38)
.L_38:
        /*001c*/ 	.word	0x00000000
        /*0020*/ 	.short	0x0000
        /*0022*/ 	.short	0x0000
        /*0024*/ 	.byte	0x00, 0xf5, 0x21, 0x00


	//----- nvinfo : EIATTR_SPARSE_MMA_MASK
	.align		4
.L_39:
        /*0028*/ 	.byte	0x03, 0x50
        /*002a*/ 	.short	0x0000


	//----- nvinfo : EIATTR_MAXREG_COUNT
	.align		4
        /*002c*/ 	.byte	0x03, 0x1b
        /*002e*/ 	.short	0x00ff


	//----- nvinfo : EIATTR_MERCURY_ISA_VERSION
	.align		4
        /*0030*/ 	.byte	0x03, 0x5f
        /*0032*/ 	.short	0x0101


	//----- nvinfo : EIATTR_VRC_CTA_INIT_COUNT
	.align		4
        /*0034*/ 	.byte	0x02, 0x4a
	.zero		1
	.zero		1


	//----- nvinfo : EIATTR_EXIT_INSTR_OFFSETS
	.align		4
        /*0038*/ 	.byte	0x04, 0x1c
        /*003a*/ 	.short	(.L_41 - .L_40)


	//   ....[0]....
.L_40:
        /*003c*/ 	.word	0x00000060


	//   ....[1]....
        /*0040*/ 	.word	0x00000220


	//----- nvinfo : EIATTR_CBANK_PARAM_SIZE
	.align		4
.L_41:
        /*0044*/ 	.byte	0x03, 0x19
        /*0046*/ 	.short	0x0010


	//----- nvinfo : EIATTR_PARAM_CBANK
	.align		4
        /*0048*/ 	.byte	0x04, 0x0a
        /*004a*/ 	.short	(.L_43 - .L_42)
	.align		4
.L_42:
        /*004c*/ 	.word	index@(.nv.constant0._Z15generate_curandP17curandStateXORWOWPf)
        /*0050*/ 	.short	0x0380
        /*0052*/ 	.short	0x0010


	//----- nvinfo : EIATTR_SW_WAR
	.align		4
.L_43:
        /*0054*/ 	.byte	0x04, 0x36
        /*0056*/ 	.short	(.L_45 - .L_44)
.L_44:
        /*0058*/ 	.word	0x00000008
.L_45:


//--------------------- .nv.info._Z11init_curandP17curandStateXORWOWm --------------------------
	.section	.nv.info._Z11init_curandP17curandStateXORWOWm,"",@"SHT_CUDA_INFO"
	.sectionflags	@""
	.align	4


	//----- nvinfo : EIATTR_CUDA_API_VERSION
	.align		4
        /*0000*/ 	.byte	0x04, 0x37
        /*0002*/ 	.short	(.L_47 - .L_46)
.L_46:
        /*0004*/ 	.word	0x00000082


	//----- nvinfo : EIATTR_KPARAM_INFO
	.align		4
.L_47:
        /*0008*/ 	.byte	0x04, 0x17
        /*000a*/ 	.short	(.L_49 - .L_48)
.L_48:
        /*000c*/ 	.word	0x00000000
        /*0010*/ 	.short	0x0001
        /*0012*/ 	.short	0x0008
        /*0014*/ 	.byte	0x00, 0xf0, 0x21, 0x00


	//----- nvinfo : EIATTR_KPARAM_INFO
	.align		4
.L_49:
        /*0018*/ 	.byte	0x04, 0x17
        /*001a*/ 	.short	(.L_51 - .L_50)
.L_50:
        /*001c*/ 	.word	0x00000000
        /*0020*/ 	.short	0x0000
        /*0022*/ 	.short	0x0000
        /*0024*/ 	.byte	0x00, 0xf5, 0x21, 0x00


	//----- nvinfo : EIATTR_SPARSE_MMA_MASK
	.align		4
.L_51:
        /*0028*/ 	.byte	0x03, 0x50
        /*002a*/ 	.short	0x0000


	//----- nvinfo : EIATTR_MAXREG_COUNT
	.align		4
        /*002c*/ 	.byte	0x03, 0x1b
        /*002e*/ 	.short	0x00ff


	//----- nvinfo : EIATTR_MERCURY_ISA_VERSION
	.align		4
        /*0030*/ 	.byte	0x03, 0x5f
        /*0032*/ 	.short	0x0101


	//----- nvinfo : EIATTR_VRC_CTA_INIT_COUNT
	.align		4
        /*0034*/ 	.byte	0x02, 0x4a
	.zero		1
	.zero		1


	//----- nvinfo : EIATTR_EXIT_INSTR_OFFSETS
	.align		4
        /*0038*/ 	.byte	0x04, 0x1c
        /*003a*/ 	.short	(.L_53 - .L_52)


	//   ....[0]....
.L_52:
        /*003c*/ 	.word	0x00000060


	//   ....[1]....
        /*0040*/ 	.word	0x00000ef0


	//----- nvinfo : EIATTR_CRS_STACK_SIZE
	.align		4
.L_53:
        /*0044*/ 	.byte	0x04, 0x1e
        /*0046*/ 	.short	(.L_55 - .L_54)
.L_54:
        /*0048*/ 	.word	0x00000000


	//----- nvinfo : EIATTR_CBANK_PARAM_SIZE
	.align		4
.L_55:
        /*004c*/ 	.byte	0x03, 0x19
        /*004e*/ 	.short	0x0010


	//----- nvinfo : EIATTR_PARAM_CBANK
	.align		4
        /*0050*/ 	.byte	0x04, 0x0a
        /*0052*/ 	.short	(.L_57 - .L_56)
	.align		4
.L_56:
        /*0054*/ 	.word	index@(.nv.constant0._Z11init_curandP17curandStateXORWOWm)
        /*0058*/ 	.short	0x0380
        /*005a*/ 	.short	0x0010


	//----- nvinfo : EIATTR_SW_WAR
	.align		4
.L_57:
        /*005c*/ 	.byte	0x04, 0x36
        /*005e*/ 	.short	(.L_59 - .L_58)
.L_58:
        /*0060*/ 	.word	0x00000008
.L_59:


//--------------------- .nv.info._Z17generate_xorshiftPf --------------------------
	.section	.nv.info._Z17generate_xorshiftPf,"",@"SHT_CUDA_INFO"
	.sectionflags	@""
	.align	4


	//----- nvinfo : EIATTR_CUDA_API_VERSION
	.align		4
        /*0000*/ 	.byte	0x04, 0x37
        /*0002*/ 	.short	(.L_61 - .L_60)
.L_60:
        /*0004*/ 	.word	0x00000082


	//----- nvinfo : EIATTR_KPARAM_INFO
	.align		4
.L_61:
        /*0008*/ 	.byte	0x04, 0x17
        /*000a*/ 	.short	(.L_63 - .L_62)
.L_62:
        /*000c*/ 	.word	0x00000000
        /*0010*/ 	.short	0x0000
        /*0012*/ 	.short	0x0000
        /*0014*/ 	.byte	0x00, 0xf5, 0x21, 0x00


	//----- nvinfo : EIATTR_SPARSE_MMA_MASK
	.align		4
.L_63:
        /*0018*/ 	.byte	0x03, 0x50
        /*001a*/ 	.short	0x0000


	//----- nvinfo : EIATTR_MAXREG_COUNT
	.align		4
        /*001c*/ 	.byte	0x03, 0x1b
        /*001e*/ 	.short	0x00ff


	//----- nvinfo : EIATTR_MERCURY_ISA_VERSION
	.align		4
        /*0020*/ 	.byte	0x03, 0x5f
        /*0022*/ 	.short	0x0101


	//----- nvinfo : EIATTR_VRC_CTA_INIT_COUNT
	.align		4
        /*0024*/ 	.byte	0x02, 0x4a
	.zero		1
	.zero		1


	//----- nvinfo : EIATTR_EXIT_INSTR_OFFSETS
	.align		4
        /*0028*/ 	.byte	0x04, 0x1c
        /*002a*/ 	.short	(.L_65 - .L_64)


	//   ....[0]....
.L_64:
        /*002c*/ 	.word	0x00000060


	//   ....[1]....
        /*0030*/ 	.word	0x00000170


	//----- nvinfo : EIATTR_CBANK_PARAM_SIZE
	.align		4
.L_65:
        /*0034*/ 	.byte	0x03, 0x19
        /*0036*/ 	.short	0x0008


	//----- nvinfo : EIATTR_PARAM_CBANK
	.align		4
        /*0038*/ 	.byte	0x04, 0x0a
        /*003a*/ 	.short	(.L_67 - .L_66)
	.align		4
.L_66:
        /*003c*/ 	.word	index@(.nv.constant0._Z17generate_xorshiftPf)
        /*0040*/ 	.short	0x0380
        /*0042*/ 	.short	0x0008


	//----- nvinfo : EIATTR_SW_WAR
	.align		4
.L_67:
        /*0044*/ 	.byte	0x04, 0x36
        /*0046*/ 	.short	(.L_69 - .L_68)
.L_68:
        /*0048*/ 	.word	0x00000008
.L_69:


//--------------------- .nv.info._Z13init_xorshiftj --------------------------
	.section	.nv.info._Z13init_xorshiftj,"",@"SHT_CUDA_INFO"
	.sectionflags	@""
	.align	4


	//----- nvinfo : EIATTR_CUDA_API_VERSION
	.align		4
        /*0000*/ 	.byte	0x04, 0x37
        /*0002*/ 	.short	(.L_71 - .L_70)
.L_70:
        /*0004*/ 	.word	0x00000082


	//----- nvinfo : EIATTR_KPARAM_INFO
	.align		4
.L_71:
        /*0008*/ 	.byte	0x04, 0x17
        /*000a*/ 	.short	(.L_73 - .L_72)
.L_72:
        /*000c*/ 	.word	0x00000000
        /*0010*/ 	.short	0x0000
        /*0012*/ 	.short	0x0000
        /*0014*/ 	.byte	0x00, 0xf0, 0x11, 0x00


	//----- nvinfo : EIATTR_SPARSE_MMA_MASK
	.align		4
.L_73:
        /*0018*/ 	.byte	0x03, 0x50
        /*001a*/ 	.short	0x0000


	//----- nvinfo : EIATTR_MAXREG_COUNT
	.align		4
        /*001c*/ 	.byte	0x03, 0x1b
        /*001e*/ 	.short	0x00ff


	//----- nvinfo : EIATTR_MERCURY_ISA_VERSION
	.align		4
        /*0020*/ 	.byte	0x03, 0x5f
        /*0022*/ 	.short	0x0101


	//----- nvinfo : EIATTR_VRC_CTA_INIT_COUNT
	.align		4
        /*0024*/ 	.byte	0x02, 0x4a
	.zero		1
	.zero		1


	//----- nvinfo : EIATTR_EXIT_INSTR_OFFSETS
	.align		4
        /*0028*/ 	.byte	0x04, 0x1c
        /*002a*/ 	.short	(.L_75 - .L_74)


	//   ....[0]....
.L_74:
        /*002c*/ 	.word	0x00000060


	//   ....[1]....
        /*0030*/ 	.word	0x000000d0


	//----- nvinfo : EIATTR_CBANK_PARAM_SIZE
	.align		4
.L_75:
        /*0034*/ 	.byte	0x03, 0x19
        /*0036*/ 	.short	0x0004


	//----- nvinfo : EIATTR_PARAM_CBANK
	.align		4
        /*0038*/ 	.byte	0x04, 0x0a
        /*003a*/ 	.short	(.L_77 - .L_76)
	.align		4
.L_76:
        /*003c*/ 	.word	index@(.nv.constant0._Z13init_xorshiftj)
        /*0040*/ 	.short	0x0380
        /*0042*/ 	.short	0x0004


	//----- nvinfo : EIATTR_SW_WAR
	.align		4
.L_77:
        /*0044*/ 	.byte	0x04, 0x36
        /*0046*/ 	.short	(.L_79 - .L_78)
.L_78:
        /*0048*/ 	.word	0x00000008
.L_79:


//--------------------- .nv.callgraph             --------------------------
	.section	.nv.callgraph,"",@"SHT_CUDA_CALLGRAPH"
	.align	4
	.sectionentsize	8
	.align		4
        /*0000*/ 	.word	0x00000000
	.align		4
        /*0004*/ 	.word	0xffffffff
	.align		4
        /*0008*/ 	.word	0x00000000
	.align		4
        /*000c*/ 	.word	0xfffffffe
	.align		4
        /*0010*/ 	.word	0x00000000
	.align		4
        /*0014*/ 	.word	0xfffffffd
	.align		4
        /*0018*/ 	.word	0x00000000
	.align		4
        /*001c*/ 	.word	0xfffffffc


//--------------------- .nv.constant4             --------------------------
	.section	.nv.constant4,"a",@progbits
	.align	8
	.align		8
.nv.constant4:
        /*0000*/ 	.dword	precalc_xorwow_matrix
	.align		8
        /*0008*/ 	.dword	precalc_xorwow_offset_matrix
	.align		8
        /*0010*/ 	.dword	mrg32k3aM1
	.align		8
        /*0018*/ 	.dword	mrg32k3aM2
	.align		8
        /*0020*/ 	.dword	mrg32k3aM1SubSeq
	.align		8
        /*0028*/ 	.dword	mrg32k3aM2SubSeq
	.align		8
        /*0030*/ 	.dword	mrg32k3aM1Seq
	.align		8
        /*0038*/ 	.dword	mrg32k3aM2Seq
	.align		8
        /*0040*/ 	.dword	d_state


//--------------------- .nv.constant3             --------------------------
	.section	.nv.constant3,"a",@progbits
	.align	8
.nv.constant3:
	.type		__cr_lgamma_table,@object
	.size		__cr_lgamma_table,(.L_8 - __cr_lgamma_table)
__cr_lgamma_table:
        /*0000*/ 	.byte	0x00, 0x00, 0x00, 0x00, 0x00, 0x00, 0x00, 0x00, 0x00, 0x00, 0x00, 0x00, 0x00, 0x00, 0x00, 0x00
        /*0010*/ 	.byte	0xef, 0x39, 0xfa, 0xfe, 0x42, 0x2e, 0xe6, 0x3f, 0x02, 0x20, 0x2a, 0xfa, 0x0b, 0xab, 0xfc, 0x3f
        /*0020*/ 	.byte	0xf9, 0x2c, 0x92, 0x7c, 0xa7, 0x6c, 0x09, 0x40, 0xc9, 0x79, 0x44, 0x3c, 0x64, 0x26, 0x13, 0x40
        /*0030*/ 	.byte	0xca, 0x01, 0xcf, 0x3a, 0x27, 0x51, 0x1a, 0x40, 0x30, 0xcc, 0x2d, 0xf3, 0xe1, 0x0c, 0x21, 0x40
        /*0040*/ 	.byte	0x0d, 0xb7, 0xfc, 0x82, 0x8e, 0x35, 0x25, 0x40
.L_8:


//--------------------- .text._Z15generate_curandP17curandStateXORWOWPf --------------------------
	.section	.text._Z15generate_curandP17curandStateXORWOWPf,"ax",@progbits
	.align	128
        .global         _Z15generate_curandP17curandStateXORWOWPf
        .type           _Z15generate_curandP17curandStateXORWOWPf,@function
        .size           _Z15generate_curandP17curandStateXORWOWPf,(.L_x_12 - _Z15generate_curandP17curandStateXORWOWPf)
        .other          _Z15generate_curandP17curandStateXORWOWPf,@"STO_CUDA_ENTRY STV_DEFAULT"
_Z15generate_curandP17curandStateXORWOWPf:
.text._Z15generate_curandP17curandStateXORWOWPf:
[----:B------:R-:W-:Y:S01]  /*0000*/  LDC R1, c[0x0][0x37c] ;  /* 0x0000df00ff017b82 */ /* 0x000fe20000000800 */
[----:B------:R-:W0:Y:S07]  /*0010*/  S2R R0, SR_TID.X ;  /* 0x0000000000007919 */ /* 0x000e2e0000002100 */
[----:B------:R-:W0:Y:S08]  /*0020*/  S2UR UR4, SR_CTAID.X ;  /* 0x00000000000479c3 */ /* 0x000e300000002500 */
[----:B------:R-:W0:Y:S02]  /*0030*/  LDC R11, c[0x0][0x360] ;  /* 0x0000d800ff0b7b82 */ /* 0x000e240000000800 */
[----:B0-----:R-:W-:-:S05]  /*0040*/  IMAD R11, R11, UR4, R0 ;  /* 0x000000040b0b7c24 */ /* 0x001fca000f8e0200 */
[----:B------:R-:W-:-:S13]  /*0050*/  ISETP.GT.AND P0, PT, R11, 0xfffff, PT ;  /* 0x000fffff0b00780c */ /* 0x000fda0003f04270 */
[----:B------:R-:W-:Y:S05]  /*0060*/  @P0 EXIT ;  /* 0x000000000000094d */ /* 0x000fea0003800000 */
[----:B------:R-:W0:Y:S01]  /*0070*/  LDC.64 R2, c[0x0][0x380] ;  /* 0x0000e000ff027b82 */ /* 0x000e220000000a00 */
[----:B------:R-:W1:Y:S07]  /*0080*/  LDCU.64 UR4, c[0x0][0x358] ;  /* 0x00006b00ff0477ac */ /* 0x000e6e0008000a00 */
[----:B------:R-:W2:Y:S01]  /*0090*/  LDC.64 R8, c[0x0][0x388] ;  /* 0x0000e200ff087b82 */ /* 0x000ea20000000a00 */
[----:B0-----:R-:W-:-:S05]  /*00a0*/  IMAD.WIDE R2, R11, 0x30, R2 ;  /* 0x000000300b027825 */ /* 0x001fca00078e0202 */
[----:B-1----:R-:W3:Y:S04]  /*00b0*/  LDG.E.64 R12, desc[UR4][R2.64] ;  /* 0x00000004020c7981 */ /* 0x002ee8000c1e1b00 */
[----:B------:R-:W4:Y:S04]  /*00c0*/  LDG.E.64 R6, desc[UR4][R2.64+0x10] ;  /* 0x0000100402067981 */ /* 0x000f28000c1e1b00 */
[----:B------:R-:W5:Y:S01]  /*00d0*/  LDG.E.64 R4, desc[UR4][R2.64+0x8] ;  /* 0x0000080402047981 */ /* 0x000f62000c1e1b00 */
[----:B------:R-:W-:Y:S02]  /*00e0*/  IMAD.MOV.U32 R15, RZ, RZ, 0x2f800000 ;  /* 0x2f800000ff0f7424 */ /* 0x000fe400078e00ff */
[----:B--2---:R-:W-:Y:S01]  /*00f0*/  IMAD.WIDE R8, R11, 0x4, R8 ;  /* 0x000000040b087825 */ /* 0x004fe200078e0208 */
[----:B---3--:R-:W-:-:S03]  /*0100*/  SHF.R.U32.HI R0, RZ, 0x2, R13 ;  /* 0x00000002ff007819 */ /* 0x008fc6000001160d */
[----:B------:R-:W-:Y:S01]  /*0110*/  VIADD R12, R12, 0x587c5 ;  /* 0x000587c50c0c7836 */ /* 0x000fe20000000000 */
[----:B------:R-:W-:Y:S01]  /*0120*/  LOP3.LUT R0, R0, R13, RZ, 0x3c, !PT ;  /* 0x0000000d00007212 */ /* 0x000fe200078e3cff */
[----:B----4-:R-:W-:Y:S01]  /*0130*/  IMAD.SHL.U32 R13, R7, 0x10, RZ ;  /* 0x00000010070d7824 */ /* 0x010fe200078e00ff */
[----:B------:R-:W-:Y:S01]  /*0140*/  MOV R17, R6 ;  /* 0x0000000600117202 */ /* 0x000fe20000000f00 */
[----:B------:R-:W-:Y:S01]  /*0150*/  IMAD.MOV.U32 R18, RZ, RZ, R7 ;  /* 0x000000ffff127224 */ /* 0x000fe200078e0007 */
[C---:B------:R-:W-:Y:S02]  /*0160*/  SHF.L.U32 R10, R0.reuse, 0x1, RZ ;  /* 0x00000001000a7819 */ /* 0x040fe400000006ff */
[----:B-----5:R-:W-:Y:S02]  /*0170*/  MOV R16, R5 ;  /* 0x0000000500107202 */ /* 0x020fe40000000f00 */
[----:B------:R-:W-:Y:S01]  /*0180*/  LOP3.LUT R10, R0, R10, R13, 0x96, !PT ;  /* 0x0000000a000a7212 */ /* 0x000fe200078e960d */
[----:B------:R-:W-:-:S02]  /*0190*/  IMAD.MOV.U32 R13, RZ, RZ, R4 ;  /* 0x000000ffff0d7224 */ /* 0x000fc400078e0004 */
[----:B------:R-:W-:Y:S01]  /*01a0*/  STG.E.64 desc[UR4][R2.64+0x8], R16 ;  /* 0x0000081002007986 */ /* 0x000fe2000c101b04 */
[----:B------:R-:W-:-:S03]  /*01b0*/  LOP3.LUT R19, R10, R7, RZ, 0x3c, !PT ;  /* 0x000000070a137212 */ /* 0x000fc600078e3cff */
[----:B------:R-:W-:Y:S01]  /*01c0*/  STG.E.64 desc[UR4][R2.64], R12 ;  /* 0x0000000c02007986 */ /* 0x000fe2000c101b04 */
[----:B------:R-:W-:-:S03]  /*01d0*/  IADD3 R0, PT, PT, R19, R12, RZ ;  /* 0x0000000c13007210 */ /* 0x000fc60007ffe0ff */
[----:B------:R-:W-:Y:S01]  /*01e0*/  STG.E.64 desc[UR4][R2.64+0x10], R18 ;  /* 0x0000101202007986 */ /* 0x000fe2000c101b04 */
[----:B------:R-:W-:-:S05]  /*01f0*/  I2FP.F32.U32 R0, R0 ;  /* 0x0000000000007245 */ /* 0x000fca0000201000 */
[----:B------:R-:W-:-:S05]  /*0200*/  FFMA R15, R0, R15, 1.1641532182693481445e-10 ;  /* 0x2f000000000f7423 */ /* 0x000fca000000000f */
[----:B------:R-:W-:Y:S01]  /*0210*/  STG.E desc[UR4][R8.64], R15 ;  /* 0x0000000f08007986 */ /* 0x000fe2000c101904 */
[----:B------:R-:W-:Y:S05]  /*0220*/  EXIT ;  /* 0x000000000000794d */ /* 0x000fea0003800000 */
.L_x_0:
[----:B------:R-:W-:-:S00]  /*0230*/  BRA `(.L_x_0) ;  /* 0xfffffffc00fc7947 */ /* 0x000fc0000383ffff */
[----:B------:R-:W-:-:S00]  /*0240*/  NOP ;  /* 0x0000000000007918 */ /* 0x000fc00000000000 */
        /* <DEDUP_REMOVED lines=11> */
.L_x_12:


//--------------------- .text._Z11init_curandP17curandStateXORWOWm --------------------------
	.section	.text._Z11init_curandP17curandStateXORWOWm,"ax",@progbits
	.align	128
        .global         _Z11init_curandP17curandStateXORWOWm
        .type           _Z11init_curandP17curandStateXORWOWm,@function
        .size           _Z11init_curandP17curandStateXORWOWm,(.L_x_13 - _Z11init_curandP17curandStateXORWOWm)
        .other          _Z11init_curandP17curandStateXORWOWm,@"STO_CUDA_ENTRY STV_DEFAULT"
_Z11init_curandP17curandStateXORWOWm:
.text._Z11init_curandP17curandStateXORWOWm:
        /* <DEDUP_REMOVED lines=8> */
[----:B------:R-:W1:Y:S01]  /*0080*/  LDCU.64 UR4, c[0x0][0x358] ;  /* 0x00006b00ff0477ac */ /* 0x000e620008000a00 */
[----:B------:R-:W-:Y:S01]  /*0090*/  ISETP.NE.AND P0, PT, R13, RZ, PT ;  /* 0x000000ff0d00720c */ /* 0x000fe20003f05270 */
[----:B------:R-:W-:Y:S05]  /*00a0*/  BSSY.RECONVERGENT B0, `(.L_x_1) ;  /* 0x00000e1000007945 */ /* 0x000fea0003800200 */
[----:B------:R-:W2:Y:S01]  /*00b0*/  LDC.64 R6, c[0x0][0x380] ;  /* 0x0000e000ff067b82 */ /* 0x000ea20000000a00 */
[----:B0-----:R-:W-:Y:S02]  /*00c0*/  LOP3.LUT R0, R2, 0xaad26b49, RZ, 0x3c, !PT ;  /* 0xaad26b4902007812 */ /* 0x001fe400078e3cff */
[----:B------:R-:W-:-:S03]  /*00d0*/  LOP3.LUT R2, R3, 0xf7dcefdd, RZ, 0x3c, !PT ;  /* 0xf7dcefdd03027812 */ /* 0x000fc600078e3cff */
[----:B------:R-:W-:Y:S02]  /*00e0*/  IMAD R0, R0, 0x4182bed5, RZ ;  /* 0x4182bed500007824 */ /* 0x000fe400078e02ff */
[----:B------:R-:W-:Y:S02]  /*00f0*/  IMAD R3, R2, -0x658354e5, RZ ;  /* 0x9a7cab1b02037824 */ /* 0x000fe400078e02ff */
[----:B--2---:R-:W-:Y:S01]  /*0100*/  IMAD.WIDE R6, R13, 0x30, R6 ;  /* 0x000000300d067825 */ /* 0x004fe200078e0206 */
[C---:B------:R-:W-:Y:S02]  /*0110*/  LOP3.LUT R8, R0.reuse, 0x159a55e5, RZ, 0x3c, !PT ;  /* 0x159a55e500087812 */ /* 0x040fe400078e3cff */
[C---:B------:R-:W-:Y:S01]  /*0120*/  IADD3 R4, PT, PT, R0.reuse, 0x64f0c9, R3 ;  /* 0x0064f0c900047810 */ /* 0x040fe20007ffe003 */
[C---:B------:R-:W-:Y:S01]  /*0130*/  VIADD R5, R0.reuse, 0x75bcd15 ;  /* 0x075bcd1500057836 */ /* 0x040fe20000000000 */
[----:B------:R-:W-:Y:S01]  /*0140*/  LOP3.LUT R10, R3, 0x5491333, RZ, 0x3c, !PT ;  /* 0x05491333030a7812 */ /* 0x000fe200078e3cff */
[----:B------:R-:W-:-:S02]  /*0150*/  VIADD R11, R0, 0x583f19 ;  /* 0x00583f19000b7836 */ /* 0x000fc40000000000 */
[----:B------:R-:W-:Y:S01]  /*0160*/  VIADD R9, R3, 0x1f123bb5 ;  /* 0x1f123bb503097836 */ /* 0x000fe20000000000 */
[----:B-1----:R0:W-:Y:S04]  /*0170*/  STG.E.64 desc[UR4][R6.64], R4 ;  /* 0x0000000406007986 */ /* 0x0021e8000c101b04 */
[----:B------:R0:W-:Y:S04]  /*0180*/  STG.E.64 desc[UR4][R6.64+0x8], R8 ;  /* 0x0000080806007986 */ /* 0x0001e8000c101b04 */
[----:B------:R0:W-:Y:S01]  /*0190*/  STG.E.64 desc[UR4][R6.64+0x10], R10 ;  /* 0x0000100a06007986 */ /* 0x0001e2000c101b04 */
[----:B------:R-:W-:Y:S05]  /*01a0*/  @!P0 BRA `(.L_x_2) ;  /* 0x0000000c00408947 */ /* 0x000fea0003800000 */
[----:B------:R-:W-:Y:S01]  /*01b0*/  SHF.R.S32.HI R0, RZ, 0x1f, R13 ;  /* 0x0000001fff007819 */ /* 0x000fe2000001140d */
[----:B------:R-:W-:-:S07]  /*01c0*/  IMAD.MOV.U32 R12, RZ, RZ, RZ ;  /* 0x000000ffff0c7224 */ /* 0x000fce00078e00ff */
.L_x_8:
[----:B-1----:R-:W-:Y:S01]  /*01d0*/  LOP3.LUT R2, R13, 0x3, RZ, 0xc0, !PT ;  /* 0x000000030d027812 */ /* 0x002fe200078ec0ff */
[----:B------:R-:W-:Y:S03]  /*01e0*/  BSSY.RECONVERGENT B1, `(.L_x_3) ;  /* 0x00000c6000017945 */ /* 0x000fe60003800200 */
[----:B------:R-:W-:-:S04]  /*01f0*/  ISETP.NE.U32.AND P0, PT, R2, RZ, PT ;  /* 0x000000ff0200720c */ /* 0x000fc80003f05070 */
[----:B------:R-:W-:-:S13]  /*0200*/  ISETP.NE.AND.EX P0, PT, RZ, RZ, PT, P0 ;  /* 0x000000ffff00720c */ /* 0x000fda0003f05300 */
[----:B------:R-:W-:Y:S05]  /*0210*/  @!P0 BRA `(.L_x_4) ;  /* 0x0000000c00088947 */ /* 0x000fea0003800000 */
[----:B0-----:R-:W0:Y:S01]  /*0220*/  LDC.64 R8, c[0x4][RZ] ;  /* 0x01000000ff087b82 */ /* 0x001e220000000a00 */
[----:B------:R-:W-:Y:S02]  /*0230*/  IMAD.MOV.U32 R14, RZ, RZ, RZ ;  /* 0x000000ffff0e7224 */ /* 0x000fe400078e00ff */
[----:B0-----:R-:W-:-:S07]  /*0240*/  IMAD.WIDE.U32 R8, R12, 0xc80, R8 ;  /* 0x00000c800c087825 */ /* 0x001fce00078e0008 */
.L_x_7:
[----:B-1----:R-:W-:Y:S01]  /*0250*/  IMAD.MOV.U32 R15, RZ, RZ, RZ ;  /* 0x000000ffff0f7224 */ /* 0x002fe200078e00ff */
[----:B------:R-:W-:Y:S01]  /*0260*/  CS2R R2, SRZ ;  /* 0x0000000000027805 */ /* 0x000fe2000001ff00 */
[----:B------:R-:W-:Y:S01]  /*0270*/  IMAD.MOV.U32 R17, RZ, RZ, RZ ;  /* 0x000000ffff117224 */ /* 0x000fe200078e00ff */
[----:B------:R-:W-:-:S07]  /*0280*/  CS2R R4, SRZ ;  /* 0x0000000000047805 */ /* 0x000fce000001ff00 */
.L_x_6:
[----:B------:R-:W-:-:S05]  /*0290*/  IMAD.WIDE.U32 R10, R17, 0x4, R6 ;  /* 0x00000004110a7825 */ /* 0x000fca00078e0006 */
[----:B------:R0:W5:Y:S01]  /*02a0*/  LDG.E R16, desc[UR4][R10.64+0x4] ;  /* 0x000004040a107981 */ /* 0x000162000c1e1900 */
[----:B------:R-:W-:-:S07]  /*02b0*/  IMAD.MOV.U32 R19, RZ, RZ, RZ ;  /* 0x000000ffff137224 */ /* 0x000fce00078e00ff */
.L_x_5:
[----:B-----5:R-:W-:Y:S01]  /*02c0*/  SHF.R.U32.HI R24, RZ, R19, R16 ;  /* 0x00000013ff187219 */ /* 0x020fe20000011610 */
[----:B0-----:R-:W-:-:S03]  /*02d0*/  IMAD.SHL.U32 R10, R17, 0x20, RZ ;  /* 0x00000020110a7824 */ /* 0x001fc600078e00ff */
[----:B------:R-:W-:Y:S01]  /*02e0*/  LOP3.LUT R11, R24, 0x1, RZ, 0xc0, !PT ;  /* 0x00000001180b7812 */ /* 0x000fe200078ec0ff */
[----:B------:R-:W-:-:S03]  /*02f0*/  IMAD.IADD R10, R10, 0x1, R19 ;  /* 0x000000010a0a7824 */ /* 0x000fc600078e0213 */
[----:B------:R-:W-:Y:S01]  /*0300*/  ISETP.NE.U32.AND P0, PT, R11, 0x1, PT ;  /* 0x000000010b00780c */ /* 0x000fe20003f05070 */
[----:B------:R-:W-:-:S03]  /*0310*/  IMAD R11, R10, 0x5, RZ ;  /* 0x000000050a0b7824 */ /* 0x000fc600078e02ff */
[----:B------:R-:W-:Y:S01]  /*0320*/  R2P PR, R24, 0x7e ;  /* 0x0000007e18007804 */ /* 0x000fe20000000000 */
[----:B------:R-:W-:-:S08]  /*0330*/  IMAD.WIDE.U32 R10, R11, 0x4, R8 ;  /* 0x000000040b0a7825 */ /* 0x000fd000078e0008 */
[----:B------:R-:W2:Y:S04]  /*0340*/  @!P0 LDG.E R18, desc[UR4][R10.64] ;  /* 0x000000040a128981 */ /* 0x000ea8000c1e1900 */
[----:B------:R-:W3:Y:S04]  /*0350*/  @!P0 LDG.E R20, desc[UR4][R10.64+0x10] ;  /* 0x000010040a148981 */ /* 0x000ee8000c1e1900 */
[----:B------:R-:W4:Y:S04]  /*0360*/  @P1 LDG.E R22, desc[UR4][R10.64+0x14] ;  /* 0x000014040a161981 */ /* 0x000f28000c1e1900 */
[----:B------:R-:W4:Y:S04]  /*0370*/  @P2 LDG.E R26, desc[UR4][R10.64+0x28] ;  /* 0x000028040a1a2981 */ /* 0x000f28000c1e1900 */
[----:B------:R-:W4:Y:S04]  /*0380*/  @!P0 LDG.E R21, desc[UR4][R10.64+0x4] ;  /* 0x000004040a158981 */ /* 0x000f28000c1e1900 */
[----:B------:R-:W4:Y:S04]  /*0390*/  @!P0 LDG.E R23, desc[UR4][R10.64+0xc] ;  /* 0x00000c040a178981 */ /* 0x000f28000c1e1900 */
[----:B------:R-:W4:Y:S04]  /*03a0*/  @P1 LDG.E R25, desc[UR4][R10.64+0x18] ;  /* 0x000018040a191981 */ /* 0x000f28000c1e1900 */
[----:B------:R-:W4:Y:S04]  /*03b0*/  @P3 LDG.E R28, desc[UR4][R10.64+0x3c] ;  /* 0x00003c040a1c3981 */ /* 0x000f28000c1e1900 */
[----:B------:R-:W4:Y:S01]  /*03c0*/  @P6 LDG.E R27, desc[UR4][R10.64+0x7c] ;  /* 0x00007c040a1b6981 */ /* 0x000f22000c1e1900 */
[----:B--2---:R-:W-:-:S03]  /*03d0*/  @!P0 LOP3.LUT R15, R15, R18, RZ, 0x3c, !PT ;  /* 0x000000120f0f8212 */ /* 0x004fc600078e3cff */
[----:B------:R-:W2:Y:S01]  /*03e0*/  @!P0 LDG.E R18, desc[UR4][R10.64+0x8] ;  /* 0x000008040a128981 */ /* 0x000ea2000c1e1900 */
[----:B---3--:R-:W-:-:S03]  /*03f0*/  @!P0 LOP3.LUT R3, R3, R20, RZ, 0x3c, !PT ;  /* 0x0000001403038212 */ /* 0x008fc600078e3cff */
[----:B------:R-:W3:Y:S01]  /*0400*/  @P1 LDG.E R20, desc[UR4][R10.64+0x24] ;  /* 0x000024040a141981 */ /* 0x000ee2000c1e1900 */
[----:B----4-:R-:W-:-:S03]  /*0410*/  @P1 LOP3.LUT R15, R15, R22, RZ, 0x3c, !PT ;  /* 0x000000160f0f1212 */ /* 0x010fc600078e3cff */
[----:B------:R-:W4:Y:S01]  /*0420*/  @P2 LDG.E R22, desc[UR4][R10.64+0x38] ;  /* 0x000038040a162981 */ /* 0x000f22000c1e1900 */
[----:B------:R-:W-:-:S03]  /*0430*/  @P2 LOP3.LUT R15, R15, R26, RZ, 0x3c, !PT ;  /* 0x0000001a0f0f2212 */ /* 0x000fc600078e3cff */
[----:B------:R-:W4:Y:S01]  /*0440*/  @P4 LDG.E R26, desc[UR4][R10.64+0x50] ;  /* 0x000050040a1a4981 */ /* 0x000f22000c1e1900 */
[----:B------:R-:W-:-:S03]  /*0450*/  @!P0 LOP3.LUT R4, R4, R21, RZ, 0x3c, !PT ;  /* 0x0000001504048212 */ /* 0x000fc600078e3cff */
[----:B------:R-:W4:Y:S01]  /*0460*/  @P1 LDG.E R21, desc[UR4][R10.64+0x20] ;  /* 0x000020040a151981 */ /* 0x000f22000c1e1900 */
[----:B------:R-:W-:-:S03]  /*0470*/  @!P0 LOP3.LUT R2, R2, R23, RZ, 0x3c, !PT ;  /* 0x0000001702028212 */ /* 0x000fc600078e3cff */
[----:B------:R-:W4:Y:S01]  /*0480*/  @P2 LDG.E R23, desc[UR4][R10.64+0x2c] ;  /* 0x00002c040a172981 */ /* 0x000f22000c1e1900 */
[----:B------:R-:W-:-:S03]  /*0490*/  @P1 LOP3.LUT R4, R4, R25, RZ, 0x3c, !PT ;  /* 0x0000001904041212 */ /* 0x000fc600078e3cff */
[----:B------:R-:W4:Y:S01]  /*04a0*/  @P2 LDG.E R25, desc[UR4][R10.64+0x34] ;  /* 0x000034040a192981 */ /* 0x000f22000c1e1900 */
[----:B--2---:R-:W-:-:S03]  /*04b0*/  @!P0 LOP3.LUT R5, R5, R18, RZ, 0x3c, !PT ;  /* 0x0000001205058212 */ /* 0x004fc600078e3cff */
[----:B------:R-:W2:Y:S01]  /*04c0*/  @P1 LDG.E R18, desc[UR4][R10.64+0x1c] ;  /* 0x00001c040a121981 */ /* 0x000ea2000c1e1900 */
[----:B---3--:R-:W-:-:S03]  /*04d0*/  @P1 LOP3.LUT R3, R3, R20, RZ, 0x3c, !PT ;  /* 0x0000001403031212 */ /* 0x008fc600078e3cff */
[----:B------:R-:W3:Y:S01]  /*04e0*/  @P2 LDG.E R20, desc[UR4][R10.64+0x30] ;  /* 0x000030040a142981 */ /* 0x000ee2000c1e1900 */
[----:B----4-:R-:W-:-:S03]  /*04f0*/  @P2 LOP3.LUT R3, R3, R22, RZ, 0x3c, !PT ;  /* 0x0000001603032212 */ /* 0x010fc600078e3cff */
[----:B------:R-:W4:Y:S01]  /*0500*/  @P3 LDG.E R22, desc[UR4][R10.64+0x4c] ;  /* 0x00004c040a163981 */ /* 0x000f22000c1e1900 */
[----:B------:R-:W-:-:S04]  /*0510*/  @P3 LOP3.LUT R15, R15, R28, RZ, 0x3c, !PT ;  /* 0x0000001c0f0f3212 */ /* 0x000fc800078e3cff */
[----:B------:R-:W-:Y:S02]  /*0520*/  @P4 LOP3.LUT R15, R15, R26, RZ, 0x3c, !PT ;  /* 0x0000001a0f0f4212 */ /* 0x000fe400078e3cff */
[----:B------:R-:W-:Y:S01]  /*0530*/  @P1 LOP3.LUT R2, R2, R21, RZ, 0x3c, !PT ;  /* 0x0000001502021212 */ /* 0x000fe200078e3cff */
[----:B------:R-:W4:Y:S04]  /*0540*/  @P5 LDG.E R26, desc[UR4][R10.64+0x64] ;  /* 0x000064040a1a5981 */ /* 0x000f28000c1e1900 */
[----:B------:R-:W4:Y:S01]  /*0550*/  @P3 LDG.E R21, desc[UR4][R10.64+0x40] ;  /* 0x000040040a153981 */ /* 0x000f22000c1e1900 */
[----:B------:R-:W-:Y:S02]  /*0560*/  @P2 LOP3.LUT R4, R4, R23, RZ, 0x3c, !PT ;  /* 0x0000001704042212 */ /* 0x000fe400078e3cff */
[----:B------:R-:W-:Y:S01]  /*0570*/  @P2 LOP3.LUT R2, R2, R25, RZ, 0x3c, !PT ;  /* 0x0000001902022212 */ /* 0x000fe200078e3cff */
[----:B------:R-:W4:Y:S04]  /*0580*/  @P3 LDG.E R23, desc[UR4][R10.64+0x48] ;  /* 0x000048040a173981 */ /* 0x000f28000c1e1900 */
[----:B------:R-:W4:Y:S01]  /*0590*/  @P4 LDG.E R25, desc[UR4][R10.64+0x54] ;  /* 0x000054040a194981 */ /* 0x000f22000c1e1900 */
[----:B--2---:R-:W-:-:S03]  /*05a0*/  @P1 LOP3.LUT R5, R5, R18, RZ, 0x3c, !PT ;  /* 0x0000001205051212 */ /* 0x004fc600078e3cff */
[----:B------:R-:W2:Y:S01]  /*05b0*/  @P3 LDG.E R18, desc[UR4][R10.64+0x44] ;  /* 0x000044040a123981 */ /* 0x000ea2000c1e1900 */
[----:B---3--:R-:W-:-:S03]  /*05c0*/  @P2 LOP3.LUT R5, R5, R20, RZ, 0x3c, !PT ;  /* 0x0000001405052212 */ /* 0x008fc600078e3cff */
[----:B------:R-:W3:Y:S01]  /*05d0*/  @P4 LDG.E R20, desc[UR4][R10.64+0x58] ;  /* 0x000058040a144981 */ /* 0x000ee2000c1e1900 */
[----:B----4-:R-:W-:-:S03]  /*05e0*/  @P3 LOP3.LUT R3, R3, R22, RZ, 0x3c, !PT ;  /* 0x0000001603033212 */ /* 0x010fc600078e3cff */
[----:B------:R-:W4:Y:S01]  /*05f0*/  @P4 LDG.E R22, desc[UR4][R10.64+0x60] ;  /* 0x000060040a164981 */ /* 0x000f22000c1e1900 */
[----:B------:R-:W-:Y:S02]  /*0600*/  LOP3.LUT P0, RZ, R24, 0x80, RZ, 0xc0, !PT ;  /* 0x0000008018ff7812 */ /* 0x000fe4000780c0ff */
[----:B------:R-:W-:Y:S02]  /*0610*/  @P5 LOP3.LUT R15, R15, R26, RZ, 0x3c, !PT ;  /* 0x0000001a0f0f5212 */ /* 0x000fe400078e3cff */
[----:B------:R-:W4:Y:S01]  /*0620*/  @P6 LDG.E R26, desc[UR4][R10.64+0x78] ;  /* 0x000078040a1a6981 */ /* 0x000f22000c1e1900 */
[----:B------:R-:W-:-:S03]  /*0630*/  @P3 LOP3.LUT R4, R4, R21, RZ, 0x3c, !PT ;  /* 0x0000001504043212 */ /* 0x000fc600078e3cff */
[----:B------:R-:W4:Y:S01]  /*0640*/  @P4 LDG.E R21, desc[UR4][R10.64+0x5c] ;  /* 0x00005c040a154981 */ /* 0x000f22000c1e1900 */
[----:B------:R-:W-:-:S03]  /*0650*/  @P3 LOP3.LUT R2, R2, R23, RZ, 0x3c, !PT ;  /* 0x0000001702023212 */ /* 0x000fc600078e3cff */
[----:B------:R-:W4:Y:S01]  /*0660*/  @P5 LDG.E R23, desc[UR4][R10.64+0x68] ;  /* 0x000068040a175981 */ /* 0x000f22000c1e1900 */
[----:B------:R-:W-:-:S03]  /*0670*/  @P4 LOP3.LUT R4, R4, R25, RZ, 0x3c, !PT ;  /* 0x0000001904044212 */ /* 0x000fc600078e3cff */
[----:B------:R-:W4:Y:S01]  /*0680*/  @P5 LDG.E R25, desc[UR4][R10.64+0x70] ;  /* 0x000070040a195981 */ /* 0x000f22000c1e1900 */
[----:B--2---:R-:W-:-:S03]  /*0690*/  @P3 LOP3.LUT R5, R5, R18, RZ, 0x3c, !PT ;  /* 0x0000001205053212 */ /* 0x004fc600078e3cff */
[----:B------:R-:W2:Y:S01]  /*06a0*/  @P5 LDG.E R18, desc[UR4][R10.64+0x6c] ;  /* 0x00006c040a125981 */ /* 0x000ea2000c1e1900 */
[----:B---3--:R-:W-:-:S03]  /*06b0*/  @P4 LOP3.LUT R5, R5, R20, RZ, 0x3c, !PT ;  /* 0x0000001405054212 */ /* 0x008fc600078e3cff */
[----:B------:R-:W3:Y:S01]  /*06c0*/  @P5 LDG.E R20, desc[UR4][R10.64+0x74] ;  /* 0x000074040a145981 */ /* 0x000ee2000c1e1900 */
[----:B----4-:R-:W-:-:S03]  /*06d0*/  @P4 LOP3.LUT R3, R3, R22, RZ, 0x3c, !PT ;  /* 0x0000001603034212 */ /* 0x010fc600078e3cff */
[----:B------:R-:W4:Y:S01]  /*06e0*/  @P0 LDG.E R22, desc[UR4][R10.64+0x8c] ;  /* 0x00008c040a160981 */ /* 0x000f22000c1e1900 */
[----:B------:R-:W-:-:S03]  /*06f0*/  @P6 LOP3.LUT R15, R15, R26, RZ, 0x3c, !PT ;  /* 0x0000001a0f0f6212 */ /* 0x000fc600078e3cff */
        /* <DEDUP_REMOVED lines=13> */
[----:B------:R-:W-:Y:S02]  /*07d0*/  @P6 LOP3.LUT R4, R4, R27, RZ, 0x3c, !PT ;  /* 0x0000001b04046212 */ /* 0x000fe400078e3cff */
[----:B------:R-:W-:Y:S02]  /*07e0*/  @P6 LOP3.LUT R2, R2, R21, RZ, 0x3c, !PT ;  /* 0x0000001502026212 */ /* 0x000fe400078e3cff */
[----:B------:R-:W-:Y:S02]  /*07f0*/  @P0 LOP3.LUT R4, R4, R23, RZ, 0x3c, !PT ;  /* 0x0000001704040212 */ /* 0x000fe400078e3cff */
[----:B------:R-:W-:Y:S02]  /*0800*/  @P0 LOP3.LUT R2, R2, R25, RZ, 0x3c, !PT ;  /* 0x0000001902020212 */ /* 0x000fe400078e3cff */
[----:B--2---:R-:W-:Y:S02]  /*0810*/  @P6 LOP3.LUT R5, R5, R18, RZ, 0x3c, !PT ;  /* 0x0000001205056212 */ /* 0x004fe400078e3cff */
[----:B---3--:R-:W-:-:S02]  /*0820*/  @P6 LOP3.LUT R3, R3, R20, RZ, 0x3c, !PT ;  /* 0x0000001403036212 */ /* 0x008fc400078e3cff */
[----:B----4-:R-:W-:Y:S02]  /*0830*/  @P0 LOP3.LUT R5, R5, R22, RZ, 0x3c, !PT ;  /* 0x0000001605050212 */ /* 0x010fe400078e3cff */
[----:B------:R-:W-:Y:S02]  /*0840*/  @P0 LOP3.LUT R3, R3, R26, RZ, 0x3c, !PT ;  /* 0x0000001a03030212 */ /* 0x000fe400078e3cff */
[----:B------:R-:W-:-:S13]  /*0850*/  R2P PR, R24.B1, 0x7f ;  /* 0x0000007f18007804 */ /* 0x000fda0000001000 */
[----:B------:R-:W2:Y:S04]  /*0860*/  @P0 LDG.E R18, desc[UR4][R10.64+0xa0] ;  /* 0x0000a0040a120981 */ /* 0x000ea8000c1e1900 */
[----:B------:R-:W3:Y:S04]  /*0870*/  @P1 LDG.E R22, desc[UR4][R10.64+0xb4] ;  /* 0x0000b4040a161981 */ /* 0x000ee8000c1e1900 */
[----:B------:R-:W4:Y:S04]  /*0880*/  @P2 LDG.E R26, desc[UR4][R10.64+0xc8] ;  /* 0x0000c8040a1a2981 */ /* 0x000f28000c1e1900 */
[----:B------:R-:W4:Y:S04]  /*0890*/  @P3 LDG.E R28, desc[UR4][R10.64+0xdc] ;  /* 0x0000dc040a1c3981 */ /* 0x000f28000c1e1900 */
[----:B------:R-:W4:Y:S04]  /*08a0*/  @P0 LDG.E R23, desc[UR4][R10.64+0xa4] ;  /* 0x0000a4040a170981 */ /* 0x000f28000c1e1900 */
[----:B------:R-:W4:Y:S04]  /*08b0*/  @P0 LDG.E R20, desc[UR4][R10.64+0xa8] ;  /* 0x0000a8040a140981 */ /* 0x000f28000c1e1900 */
[----:B------:R-:W4:Y:S04]  /*08c0*/  @P4 LDG.E R25, desc[UR4][R10.64+0xf0] ;  /* 0x0000f0040a194981 */ /* 0x000f28000c1e1900 */
        /* <DEDUP_REMOVED lines=21> */
[----:B------:R-:W-:Y:S02]  /*0a20*/  LOP3.LUT P0, RZ, R24, 0x8000, RZ, 0xc0, !PT ;  /* 0x0000800018ff7812 */ /* 0x000fe4000780c0ff */
[----:B----4-:R-:W-:Y:S01]  /*0a30*/  @P5 LOP3.LUT R15, R15, R26, RZ, 0x3c, !PT ;  /* 0x0000001a0f0f5212 */ /* 0x010fe200078e3cff */
[----:B------:R-:W4:Y:S04]  /*0a40*/  @P3 LDG.E R24, desc[UR4][R10.64+0xe4] ;  /* 0x0000e4040a183981 */ /* 0x000f28000c1e1900 */
[----:B------:R-:W2:Y:S01]  /*0a50*/  @P6 LDG.E R26, desc[UR4][R10.64+0x118] ;  /* 0x000118040a1a6981 */ /* 0x000ea2000c1e1900 */
        /* <DEDUP_REMOVED lines=8> */
[----:B---3--:R-:W-:-:S03]  /*0ae0*/  @P2 LOP3.LUT R3, R3, R22, RZ, 0x3c, !PT ;  /* 0x0000001603032212 */ /* 0x008fc600078e3cff */
[----:B------:R-:W3:Y:S01]  /*0af0*/  @P4 LDG.E R22, desc[UR4][R10.64+0x100] ;  /* 0x000100040a164981 */ /* 0x000ee2000c1e1900 */
[----:B--2---:R-:W-:-:S03]  /*0b00*/  @P6 LOP3.LUT R15, R15, R26, RZ, 0x3c, !PT ;  /* 0x0000001a0f0f6212 */ /* 0x004fc600078e3cff */
[----:B------:R-:W2:Y:S01]  /*0b10*/  @P0 LDG.E R26, desc[UR4][R10.64+0x12c] ;  /* 0x00012c040a1a0981 */ /* 0x000ea2000c1e1900 */
[----:B----4-:R-:W-:-:S03]  /*0b20*/  @P2 LOP3.LUT R2, R2, R23, RZ, 0x3c, !PT ;  /* 0x0000001702022212 */ /* 0x010fc600078e3cff */
[----:B------:R-:W4:Y:S01]  /*0b30*/  @P4 LDG.E R23, desc[UR4][R10.64+0xfc] ;  /* 0x0000fc040a174981 */ /* 0x000f22000c1e1900 */
[----:B------:R-:W-:-:S03]  /*0b40*/  @P2 LOP3.LUT R5, R5, R20, RZ, 0x3c, !PT ;  /* 0x0000001405052212 */ /* 0x000fc600078e3cff */
[----:B------:R-:W4:Y:S01]  /*0b50*/  @P4 LDG.E R20, desc[UR4][R10.64+0xf8] ;  /* 0x0000f8040a144981 */ /* 0x000f22000c1e1900 */
[----:B------:R-:W-:Y:S02]  /*0b60*/  @P3 LOP3.LUT R2, R2, R27, RZ, 0x3c, !PT ;  /* 0x0000001b02023212 */ /* 0x000fe400078e3cff */
[----:B------:R-:W-:Y:S01]  /*0b70*/  @P3 LOP3.LUT R4, R4, R25, RZ, 0x3c, !PT ;  /* 0x0000001904043212 */ /* 0x000fe200078e3cff */
[----:B------:R-:W4:Y:S01]  /*0b80*/  @P5 LDG.E R27, desc[UR4][R10.64+0x110] ;  /* 0x000110040a1b5981 */ /* 0x000f22000c1e1900 */
[----:B------:R-:W-:-:S03]  /*0b90*/  @P3 LOP3.LUT R5, R5, R24, RZ, 0x3c, !PT ;  /* 0x0000001805053212 */ /* 0x000fc600078e3cff */
[----:B------:R-:W4:Y:S04]  /*0ba0*/  @P5 LDG.E R25, desc[UR4][R10.64+0x108] ;  /* 0x000108040a195981 */ /* 0x000f28000c1e1900 */
        /* <DEDUP_REMOVED lines=19> */
[----:B------:R-:W-:-:S05]  /*0ce0*/  VIADD R19, R19, 0x10 ;  /* 0x0000001013137836 */ /* 0x000fca0000000000 */
[----:B------:R-:W-:Y:S02]  /*0cf0*/  ISETP.NE.AND P1, PT, R19, 0x20, PT ;  /* 0x000000201300780c */ /* 0x000fe40003f25270 */
[----:B------:R-:W-:Y:S02]  /*0d00*/  @P5 LOP3.LUT R3, R3, R18, RZ, 0x3c, !PT ;  /* 0x0000001203035212 */ /* 0x000fe400078e3cff */
[----:B------:R-:W-:Y:S02]  /*0d10*/  @P6 LOP3.LUT R4, R4, R21, RZ, 0x3c, !PT ;  /* 0x0000001504046212 */ /* 0x000fe400078e3cff */
[----:B---3--:R-:W-:-:S04]  /*0d20*/  @P6 LOP3.LUT R3, R3, R22, RZ, 0x3c, !PT ;  /* 0x0000001603036212 */ /* 0x008fc800078e3cff */
[----:B--2---:R-:W-:Y:S02]  /*0d30*/  @P0 LOP3.LUT R3, R3, R26, RZ, 0x3c, !PT ;  /* 0x0000001a03030212 */ /* 0x004fe400078e3cff */
[----:B----4-:R-:W-:Y:S02]  /*0d40*/  @P6 LOP3.LUT R2, R2, R23, RZ, 0x3c, !PT ;  /* 0x0000001702026212 */ /* 0x010fe400078e3cff */
[----:B------:R-:W-:Y:S02]  /*0d50*/  @P6 LOP3.LUT R5, R5, R20, RZ, 0x3c, !PT ;  /* 0x0000001405056212 */ /* 0x000fe400078e3cff */
[----:B------:R-:W-:Y:S02]  /*0d60*/  @P0 LOP3.LUT R2, R2, R27, RZ, 0x3c, !PT ;  /* 0x0000001b02020212 */ /* 0x000fe400078e3cff */
[----:B------:R-:W-:Y:S02]  /*0d70*/  @P0 LOP3.LUT R4, R4, R25, RZ, 0x3c, !PT ;  /* 0x0000001904040212 */ /* 0x000fe400078e3cff */
[----:B------:R-:W-:Y:S01]  /*0d80*/  @P0 LOP3.LUT R5, R5, R24, RZ, 0x3c, !PT ;  /* 0x0000001805050212 */ /* 0x000fe200078e3cff */
[----:B------:R-:W-:Y:S06]  /*0d90*/  @P1 BRA `(.L_x_5) ;  /* 0xfffffff400481947 */ /* 0x000fec000383ffff */
[----:B------:R-:W-:-:S05]  /*0da0*/  VIADD R17, R17, 0x1 ;  /* 0x0000000111117836 */ /* 0x000fca0000000000 */
[----:B------:R-:W-:-:S13]  /*0db0*/  ISETP.NE.AND P0, PT, R17, 0x5, PT ;  /* 0x000000051100780c */ /* 0x000fda0003f05270 */
[----:B------:R-:W-:Y:S05]  /*0dc0*/  @P0 BRA `(.L_x_6) ;  /* 0xfffffff400300947 */ /* 0x000fea000383ffff */
[----:B------:R1:W-:Y:S01]  /*0dd0*/  STG.E.64 desc[UR4][R6.64+0x8], R4 ;  /* 0x0000080406007986 */ /* 0x0003e2000c101b04 */
[----:B------:R-:W-:Y:S01]  /*0de0*/  VIADD R14, R14, 0x1 ;  /* 0x000000010e0e7836 */ /* 0x000fe20000000000 */
[----:B------:R-:W-:Y:S02]  /*0df0*/  LOP3.LUT R11, R13, 0x3, RZ, 0xc0, !PT ;  /* 0x000000030d0b7812 */ /* 0x000fe400078ec0ff */
[----:B------:R1:W-:Y:S02]  /*0e00*/  STG.E.64 desc[UR4][R6.64+0x10], R2 ;  /* 0x0000100206007986 */ /* 0x0003e4000c101b04 */
[----:B------:R-:W-:Y:S02]  /*0e10*/  ISETP.GE.U32.AND P0, PT, R14, R11, PT ;  /* 0x0000000b0e00720c */ /* 0x000fe40003f06070 */
[----:B------:R1:W-:Y:S11]  /*0e20*/  STG.E desc[UR4][R6.64+0x4], R15 ;  /* 0x0000040f06007986 */ /* 0x0003f6000c101904 */
[----:B------:R-:W-:Y:S05]  /*0e30*/  @!P0 BRA `(.L_x_7) ;  /* 0xfffffff400048947 */ /* 0x000fea000383ffff */
.L_x_4:
[----:B------:R-:W-:Y:S05]  /*0e40*/  BSYNC.RECONVERGENT B1 ;  /* 0x0000000000017941 */ /* 0x000fea0003800200 */
.L_x_3:
[C---:B------:R-:W-:Y:S01]  /*0e50*/  ISETP.GT.U32.AND P0, PT, R13.reuse, 0x3, PT ;  /* 0x000000030d00780c */ /* 0x040fe20003f04070 */
[----:B------:R-:W-:Y:S01]  /*0e60*/  VIADD R12, R12, 0x1 ;  /* 0x000000010c0c7836 */ /* 0x000fe20000000000 */
[--C-:B------:R-:W-:Y:S02]  /*0e70*/  SHF.R.U64 R13, R13, 0x2, R0.reuse ;  /* 0x000000020d0d7819 */ /* 0x100fe40000001200 */
[----:B------:R-:W-:Y:S02]  /*0e80*/  ISETP.GT.U32.AND.EX P0, PT, R0, RZ, PT, P0 ;  /* 0x000000ff0000720c */ /* 0x000fe40003f04100 */
[----:B------:R-:W-:-:S11]  /*0e90*/  SHF.R.U32.HI R0, RZ, 0x2, R0 ;  /* 0x00000002ff007819 */ /* 0x000fd60000011600 */
[----:B------:R-:W-:Y:S05]  /*0ea0*/  @P0 BRA `(.L_x_8) ;  /* 0xfffffff000c80947 */ /* 0x000fea000383ffff */
.L_x_2:
[----:B------:R-:W-:Y:S05]  /*0eb0*/  BSYNC.RECONVERGENT B0 ;  /* 0x0000000000007941 */ /* 0x000fea0003800200 */
.L_x_1:
[----:B------:R-:W-:Y:S04]  /*0ec0*/  STG.E.64 desc[UR4][R6.64+0x18], RZ ;  /* 0x000018ff06007986 */ /* 0x000fe8000c101b04 */
[----:B------:R-:W-:Y:S04]  /*0ed0*/  STG.E desc[UR4][R6.64+0x20], RZ ;  /* 0x000020ff06007986 */ /* 0x000fe8000c101904 */
[----:B------:R-:W-:Y:S01]  /*0ee0*/  STG.E.64 desc[UR4][R6.64+0x28], RZ ;  /* 0x000028ff06007986 */ /* 0x000fe2000c101b04 */
[----:B------:R-:W-:Y:S05]  /*0ef0*/  EXIT ;  /* 0x000000000000794d */ /* 0x000fea0003800000 */
.L_x_9:
        /* <DEDUP_REMOVED lines=16> */
.L_x_13:


//--------------------- .text._Z17generate_xorshiftPf --------------------------
	.section	.text._Z17generate_xorshiftPf,"ax",@progbits
	.align	128
        .global         _Z17generate_xorshiftPf
        .type           _Z17generate_xorshiftPf,@function
        .size           _Z17generate_xorshiftPf,(.L_x_14 - _Z17generate_xorshiftPf)
        .other          _Z17generate_xorshiftPf,@"STO_CUDA_ENTRY STV_DEFAULT"
_Z17generate_xorshiftPf:
.text._Z17generate_xorshiftPf:
        /* <DEDUP_REMOVED lines=11> */
[----:B-1----:R-:W3:Y:S01]  /*00b0*/  LDG.E R0, desc[UR4][R2.64] ;  /* 0x0000000402007981 */ /* 0x002ee2000c1e1900 */
[----:B--2---:R-:W-:-:S04]  /*00c0*/  IMAD.WIDE R4, R7, 0x4, R4 ;  /* 0x0000000407047825 */ /* 0x004fc800078e0204 */
[----:B---3--:R-:W-:-:S05]  /*00d0*/  IMAD.SHL.U32 R9, R0, 0x2000, RZ ;  /* 0x0000200000097824 */ /* 0x008fca00078e00ff */
[----:B------:R-:W-:-:S04]  /*00e0*/  LOP3.LUT R9, R9, R0, RZ, 0x3c, !PT ;  /* 0x0000000009097212 */ /* 0x000fc800078e3cff */
[----:B------:R-:W-:-:S04]  /*00f0*/  SHF.R.U32.HI R0, RZ, 0x11, R9 ;  /* 0x00000011ff007819 */ /* 0x000fc80000011609 */
[----:B------:R-:W-:-:S05]  /*0100*/  LOP3.LUT R0, R0, R9, RZ, 0x3c, !PT ;  /* 0x0000000900007212 */ /* 0x000fca00078e3cff */
[----:B------:R-:W-:-:S05]  /*0110*/  IMAD.SHL.U32 R9, R0, 0x20, RZ ;  /* 0x0000002000097824 */ /* 0x000fca00078e00ff */
[----:B------:R-:W-:-:S04]  /*0120*/  LOP3.LUT R9, R9, R0, RZ, 0x3c, !PT ;  /* 0x0000000009097212 */ /* 0x000fc800078e3cff */
[----:B------:R-:W-:Y:S01]  /*0130*/  I2FP.F32.U32 R0, R9 ;  /* 0x0000000900007245 */ /* 0x000fe20000201000 */
[----:B------:R-:W-:Y:S04]  /*0140*/  STG.E desc[UR4][R2.64], R9 ;  /* 0x0000000902007986 */ /* 0x000fe8000c101904 */
[----:B------:R-:W-:-:S05]  /*0150*/  FMUL R7, R0, 2.3283064365386962891e-10 ;  /* 0x2f80000000077820 */ /* 0x000fca0000400000 */
[----:B------:R-:W-:Y:S01]  /*0160*/  STG.E desc[UR4][R4.64], R7 ;  /* 0x0000000704007986 */ /* 0x000fe2000c101904 */
[----:B------:R-:W-:Y:S05]  /*0170*/  EXIT ;  /* 0x000000000000794d */ /* 0x000fea0003800000 */
.L_x_10:
        /* <DEDUP_REMOVED lines=16> */
.L_x_14:


//--------------------- .text._Z13init_xorshiftj  --------------------------
	.section	.text._Z13init_xorshiftj,"ax",@progbits
	.align	128
        .global         _Z13init_xorshiftj
        .type           _Z13init_xorshiftj,@function
        .size           _Z13init_xorshiftj,(.L_x_15 - _Z13init_xorshiftj)
        .other          _Z13init_xorshiftj,@"STO_CUDA_ENTRY STV_DEFAULT"
_Z13init_xorshiftj:
.text._Z13init_xorshiftj:
[----:B------:R-:W-:Y:S01]  /*0000*/  LDC R1, c[0x0][0x37c] ;  /* 0x0000df00ff017b82 */ /* 0x000fe20000000800 */
[----:B------:R-:W0:Y:S07]  /*0010*/  S2R R0, SR_TID.X ;  /* 0x0000000000007919 */ /* 0x000e2e0000002100 */
[----:B------:R-:W0:Y:S08]  /*0020*/  S2UR UR4, SR_CTAID.X ;  /* 0x00000000000479c3 */ /* 0x000e300000002500 */
[----:B------:R-:W0:Y:S02]  /*0030*/  LDC R5, c[0x0][0x360] ;  /* 0x0000d800ff057b82 */ /* 0x000e240000000800 */
[----:B0-----:R-:W-:-:S05]  /*0040*/  IMAD R5, R5, UR4, R0 ;  /* 0x0000000405057c24 */ /* 0x001fca000f8e0200 */
[----:B------:R-:W-:-:S13]  /*0050*/  ISETP.GT.AND P0, PT, R5, 0xfffff, PT ;  /* 0x000fffff0500780c */ /* 0x000fda0003f04270 */
[----:B------:R-:W-:Y:S05]  /*0060*/  @P0 EXIT ;  /* 0x000000000000094d */ /* 0x000fea0003800000 */
[----:B------:R-:W0:Y:S01]  /*0070*/  LDC R0, c[0x0][0x380] ;  /* 0x0000e000ff007b82 */ /* 0x000e220000000800 */
[----:B------:R-:W1:Y:S07]  /*0080*/  LDCU.64 UR4, c[0x0][0x358] ;  /* 0x00006b00ff0477ac */ /* 0x000e6e0008000a00 */
[----:B------:R-:W2:Y:S01]  /*0090*/  LDC.64 R2, c[0x4][0x40] ;  /* 0x01001000ff027b82 */ /* 0x000ea20000000a00 */
[C---:B0-----:R-:W-:Y:S02]  /*00a0*/  IMAD R7, R5.reuse, 0x3039, R0 ;  /* 0x0000303905077824 */ /* 0x041fe400078e0200 */
[----:B--2---:R-:W-:-:S05]  /*00b0*/  IMAD.WIDE R2, R5, 0x4, R2 ;  /* 0x0000000405027825 */ /* 0x004fca00078e0202 */
[----:B-1----:R-:W-:Y:S01]  /*00c0*/  STG.E desc[UR4][R2.64], R7 ;  /* 0x0000000702007986 */ /* 0x002fe2000c101904 */
[----:B------:R-:W-:Y:S05]  /*00d0*/  EXIT ;  /* 0x000000000000794d */ /* 0x000fea0003800000 */
.L_x_11:
        /* <DEDUP_REMOVED lines=10> */
.L_x_15:


//--------------------- .nv.global.init           --------------------------
	.section	.nv.global.init,"aw",@progbits
	.align	4
.nv.global.init:
	.type		mrg32k3aM1SubSeq,@object
	.size		mrg32k3aM1SubSeq,(mrg32k3aM2SubSeq - mrg32k3aM1SubSeq)
mrg32k3aM1SubSeq:
        /*0000*/ 	.byte	0x0b, 0xcc, 0xee, 0x04, 0x73, 0x29, 0x8b, 0x6f, 0xf6, 0x53, 0x03, 0xf6, 0x23, 0xf6, 0xea, 0xda
        /* <DEDUP_REMOVED lines=125> */
	.type		mrg32k3aM2SubSeq,@object
	.size		mrg32k3aM2SubSeq,(mrg32k3aM1 - mrg32k3aM2SubSeq)
mrg32k3aM2SubSeq:
        /* <DEDUP_REMOVED lines=126> */
	.type		mrg32k3aM1,@object
	.size		mrg32k3aM1,(mrg32k3aM1Seq - mrg32k3aM1)
mrg32k3aM1:
        /* <DEDUP_REMOVED lines=144> */
	.type		mrg32k3aM1Seq,@object
	.size		mrg32k3aM1Seq,(mrg32k3aM2 - mrg32k3aM1Seq)
mrg32k3aM1Seq:
        /* <DEDUP_REMOVED lines=144> */
	.type		mrg32k3aM2,@object
	.size		mrg32k3aM2,(mrg32k3aM2Seq - mrg32k3aM2)
mrg32k3aM2:
        /* <DEDUP_REMOVED lines=144> */
	.type		mrg32k3aM2Seq,@object
	.size		mrg32k3aM2Seq,(precalc_xorwow_matrix - mrg32k3aM2Seq)
mrg32k3aM2Seq:
        /* <DEDUP_REMOVED lines=144> */
	.type		precalc_xorwow_matrix,@object
	.size		precalc_xorwow_matrix,(precalc_xorwow_offset_matrix - precalc_xorwow_matrix)
precalc_xorwow_matrix:
        /* <DEDUP_REMOVED lines=6400> */
	.type		precalc_xorwow_offset_matrix,@object
	.size		precalc_xorwow_offset_matrix,(.L_1 - precalc_xorwow_offset_matrix)
precalc_xorwow_offset_matrix:
        /* <DEDUP_REMOVED lines=6400> */
.L_1:


//--------------------- .nv.shared.reserved.0     --------------------------
	.section	.nv.shared.reserved.0,"aw",@nobits
	.weak		__nv_reservedSMEM_offset_0_alias
	.size		__nv_reservedSMEM_offset_0_alias, 0, 64
	.other		__nv_reservedSMEM_offset_0_alias,@"STO_CUDA_RESERVED_SHARED STV_DEFAULT"
__nv_reservedSMEM_offset_0_alias:
	.zero		0
	.zero		64


//--------------------- .nv.global                --------------------------
	.section	.nv.global,"aw",@nobits
	.align	4
.nv.global:
	.type		d_state,@object
	.size		d_state,(.L_9 - d_state)
d_state:
	.zero		4194304
.L_9:


//--------------------- .nv.constant0._Z15generate_curandP17curandStateXORWOWPf --------------------------
	.section	.nv.constant0._Z15generate_curandP17curandStateXORWOWPf,"a",@progbits
	.sectionflags	@""
	.align	4
.nv.constant0._Z15generate_curandP17curandStateXORWOWPf:
	.zero		912


//--------------------- .nv.constant0._Z11init_curandP17curandStateXORWOWm --------------------------
	.section	.nv.constant0._Z11init_curandP17curandStateXORWOWm,"a",@progbits
	.sectionflags	@""
	.align	4
.nv.constant0._Z11init_curandP17curandStateXORWOWm:
	.zero		912


//--------------------- .nv.constant0._Z17generate_xorshiftPf --------------------------
	.section	.nv.constant0._Z17generate_xorshiftPf,"a",@progbits
	.sectionflags	@""
	.align	4
.nv.constant0._Z17generate_xorshiftPf:
	.zero		904


//--------------------- .nv.constant0._Z13init_xorshiftj --------------------------
	.section	.nv.constant0._Z13init_xorshiftj,"a",@progbits
	.sectionflags	@""
	.align	4
.nv.constant0._Z13init_xorshiftj:
	.zero		900


//--------------------- SYMBOLS --------------------------

	.type		.nv.reservedSmem.offset0,@object
	.size		.nv.reservedSmem.offset0,0x4
